//
// Generated by NVIDIA NVVM Compiler
//
// Compiler Build ID: CL-36424714
// Cuda compilation tools, release 13.0, V13.0.88
// Based on NVVM 20.0.0
//

.version 9.0
.target sm_100
.address_size 64

	// .globl	_Z13pi_seq_kernelxPd

.visible .entry _Z13pi_seq_kernelxPd(
	.param .u64 _Z13pi_seq_kernelxPd_param_0,
	.param .u64 .ptr .align 1 _Z13pi_seq_kernelxPd_param_1
)
{
	.reg .pred 	%p<6>;
	.reg .b64 	%rd<22>;
	.reg .b64 	%fd<50>;

	ld.param.u64 	%rd10, [_Z13pi_seq_kernelxPd_param_0];
	ld.param.u64 	%rd11, [_Z13pi_seq_kernelxPd_param_1];
	cvt.rn.f64.s64 	%fd10, %rd10;
	rcp.rn.f64 	%fd1, %fd10;
	setp.lt.s64 	%p1, %rd10, 1;
	mov.f64 	%fd49, 0d0000000000000000;
	@%p1 bra 	$L__BB0_6;
	and.b64  	%rd20, %rd10, 3;
	setp.lt.u64 	%p2, %rd10, 4;
	mov.f64 	%fd49, 0d0000000000000000;
	mov.b64 	%rd21, 0;
	@%p2 bra 	$L__BB0_4;
	and.b64  	%rd21, %rd10, 9223372036854775804;
	mov.f64 	%fd49, 0d0000000000000000;
	mov.b64 	%rd18, 0;
$L__BB0_3:
	cvt.rn.f64.u64 	%fd14, %rd18;
	add.f64 	%fd15, %fd14, 0d3FE0000000000000;
	mul.f64 	%fd16, %fd1, %fd15;
	fma.rn.f64 	%fd17, %fd16, %fd16, 0d3FF0000000000000;
	mov.f64 	%fd18, 0d4010000000000000;
	div.rn.f64 	%fd19, %fd18, %fd17;
	add.f64 	%fd20, %fd49, %fd19;
	add.s64 	%rd14, %rd18, 1;
	cvt.rn.f64.u64 	%fd21, %rd14;
	add.f64 	%fd22, %fd21, 0d3FE0000000000000;
	mul.f64 	%fd23, %fd1, %fd22;
	fma.rn.f64 	%fd24, %fd23, %fd23, 0d3FF0000000000000;
	div.rn.f64 	%fd25, %fd18, %fd24;
	add.f64 	%fd26, %fd20, %fd25;
	add.s64 	%rd15, %rd18, 2;
	cvt.rn.f64.u64 	%fd27, %rd15;
	add.f64 	%fd28, %fd27, 0d3FE0000000000000;
	mul.f64 	%fd29, %fd1, %fd28;
	fma.rn.f64 	%fd30, %fd29, %fd29, 0d3FF0000000000000;
	div.rn.f64 	%fd31, %fd18, %fd30;
	add.f64 	%fd32, %fd26, %fd31;
	add.s64 	%rd16, %rd18, 3;
	cvt.rn.f64.u64 	%fd33, %rd16;
	add.f64 	%fd34, %fd33, 0d3FE0000000000000;
	mul.f64 	%fd35, %fd1, %fd34;
	fma.rn.f64 	%fd36, %fd35, %fd35, 0d3FF0000000000000;
	div.rn.f64 	%fd37, %fd18, %fd36;
	add.f64 	%fd49, %fd32, %fd37;
	add.s64 	%rd18, %rd18, 4;
	setp.ne.s64 	%p3, %rd18, %rd21;
	@%p3 bra 	$L__BB0_3;
$L__BB0_4:
	setp.eq.s64 	%p4, %rd20, 0;
	@%p4 bra 	$L__BB0_6;
$L__BB0_5:
	.pragma "nounroll";
	cvt.rn.f64.u64 	%fd38, %rd21;
	add.f64 	%fd39, %fd38, 0d3FE0000000000000;
	mul.f64 	%fd40, %fd1, %fd39;
	fma.rn.f64 	%fd41, %fd40, %fd40, 0d3FF0000000000000;
	mov.f64 	%fd42, 0d4010000000000000;
	div.rn.f64 	%fd43, %fd42, %fd41;
	add.f64 	%fd49, %fd49, %fd43;
	add.s64 	%rd21, %rd21, 1;
	add.s64 	%rd20, %rd20, -1;
	setp.ne.s64 	%p5, %rd20, 0;
	@%p5 bra 	$L__BB0_5;
$L__BB0_6:
	cvta.to.global.u64 	%rd17, %rd11;
	mul.f64 	%fd44, %fd1, %fd49;
	st.global.f64 	[%rd17], %fd44;
	ret;

}


// ===== COMPILED SASS (sm_100) =====

	.target	sm_100

	.elftype	@"ET_EXEC"


//--------------------- .note.nv.tkinfo           --------------------------
	.section	.note.nv.tkinfo,"",@"SHT_NOTE"
	.sectionflags	@"SHF_NOTE_NV_TKINFO"
	.tkinfo
        /*0018*/ 	.word	0x00000002
        /*0030*/ 	.string	""
        /*0030*/ 	.string	"ptxas"
        /*0030*/ 	.string	"Cuda compilation tools, release 13.0, V13.0.88"
        /*0030*/ 	.string	"Build cuda_13.0.r13.0/compiler.36424714_0"
        /*0030*/ 	.string	"-arch sm_100 -m 64 "



//--------------------- .note.nv.cuinfo           --------------------------
	.section	.note.nv.cuinfo,"",@"SHT_NOTE"
	.sectionflags	@"SHF_NOTE_NV_CUINFO"
        /*0018*/ 	.short	0x0002
        /*001a*/ 	.short	0x0064
        /*001c*/ 	.short	0x0082
	.zero		2


//--------------------- .nv.info                  --------------------------
	.section	.nv.info,"",@"SHT_CUDA_INFO"
	.align	4


	//----- nvinfo : EIATTR_REGCOUNT
	.align		4
        /*0000*/ 	.byte	0x04, 0x2f
        /*0002*/ 	.short	(.L_1 - .L_0)
	.align		4
.L_0:
        /*0004*/ 	.word	index@(_Z13pi_seq_kernelxPd)
        /*0008*/ 	.word	0x0000001c


	//----- nvinfo : EIATTR_FRAME_SIZE
	.align		4
.L_1:
        /*000c*/ 	.byte	0x04, 0x11
        /*000e*/ 	.short	(.L_3 - .L_2)
	.align		4
.L_2:
        /*0010*/ 	.word	index@($__internal_1_$__cuda_sm20_div_rn_f64_full)
        /*0014*/ 	.word	0x00000000


	//----- nvinfo : EIATTR_FRAME_SIZE
	.align		4
.L_3:
        /*0018*/ 	.byte	0x04, 0x11
        /*001a*/ 	.short	(.L_5 - .L_4)
	.align		4
.L_4:
        /*001c*/ 	.word	index@($__internal_0_$__cuda_sm20_dblrcp_rn_slowpath_v3)
        /*0020*/ 	.word	0x00000000


	//----- nvinfo : EIATTR_FRAME_SIZE
	.align		4
.L_5:
        /*0024*/ 	.byte	0x04, 0x11
        /*0026*/ 	.short	(.L_7 - .L_6)
	.align		4
.L_6:
        /*0028*/ 	.word	index@(_Z13pi_seq_kernelxPd)
        /*002c*/ 	.word	0x00000000


	//----- nvinfo : EIATTR_MIN_STACK_SIZE
	.align		4
.L_7:
        /*0030*/ 	.byte	0x04, 0x12
        /*0032*/ 	.short	(.L_9 - .L_8)
	.align		4
.L_8:
        /*0034*/ 	.word	index@(_Z13pi_seq_kernelxPd)
        /*0038*/ 	.word	0x00000000
.L_9:


//--------------------- .nv.compat                --------------------------
	.section	.nv.compat,"",@"SHT_CUDA_COMPAT_INFO"
	.align	4
        /*0000*/ 	.byte	0x02, 0x09, 0x00, 0x00, 0x02, 0x02, 0x01, 0x00, 0x02, 0x05, 0x05, 0x00, 0x03, 0x07, 0x01, 0x01
        /*0010*/ 	.byte	0x02, 0x03, 0x00, 0x00, 0x02, 0x06, 0x01, 0x00, 0x04, 0x0b, 0x08, 0x00, 0x01, 0x00, 0x00, 0x00
        /*0020*/ 	.byte	0x00, 0x00, 0x00, 0x00


//--------------------- .nv.info._Z13pi_seq_kernelxPd --------------------------
	.section	.nv.info._Z13pi_seq_kernelxPd,"",@"SHT_CUDA_INFO"
	.sectionflags	@""
	.align	4


	//----- nvinfo : EIATTR_CUDA_API_VERSION
	.align		4
        /*0000*/ 	.byte	0x04, 0x37
        /*0002*/ 	.short	(.L_11 - .L_10)
.L_10:
        /*0004*/ 	.word	0x00000082


	//----- nvinfo : EIATTR_KPARAM_INFO
	.align		4
.L_11:
        /*0008*/ 	.byte	0x04, 0x17
        /*000a*/ 	.short	(.L_13 - .L_12)
.L_12:
        /*000c*/ 	.word	0x00000000
        /*0010*/ 	.short	0x0001
        /*0012*/ 	.short	0x0008
        /*0014*/ 	.byte	0x00, 0xf5, 0x21, 0x00


	//----- nvinfo : EIATTR_KPARAM_INFO
	.align		4
.L_13:
        /*0018*/ 	.byte	0x04, 0x17
        /*001a*/ 	.short	(.L_15 - .L_14)
.L_14:
        /*001c*/ 	.word	0x00000000
        /*0020*/ 	.short	0x0000
        /*0022*/ 	.short	0x0000
        /*0024*/ 	.byte	0x00, 0xf0, 0x21, 0x00


	//----- nvinfo : EIATTR_SPARSE_MMA_MASK
	.align		4
.L_15:
        /*0028*/ 	.byte	0x03, 0x50
        /*002a*/ 	.short	0x0000


	//----- nvinfo : EIATTR_MAXREG_COUNT
	.align		4
        /*002c*/ 	.byte	0x03, 0x1b
        /*002e*/ 	.short	0x00ff


	//----- nvinfo : EIATTR_MERCURY_ISA_VERSION
	.align		4
        /*0030*/ 	.byte	0x03, 0x5f
        /*0032*/ 	.short	0x0101


	//----- nvinfo : EIATTR_VRC_CTA_INIT_COUNT
	.align		4
        /*0034*/ 	.byte	0x02, 0x4a
	.zero		1
	.zero		1


	//----- nvinfo : EIATTR_EXIT_INSTR_OFFSETS
	.align		4
        /*0038*/ 	.byte	0x04, 0x1c
        /*003a*/ 	.short	(.L_17 - .L_16)


	//   ....[0]....
.L_16:
        /*003c*/ 	.word	0x00000ad0


	//----- nvinfo : EIATTR_CRS_STACK_SIZE
	.align		4
.L_17:
        /*0040*/ 	.byte	0x04, 0x1e
        /*0042*/ 	.short	(.L_19 - .L_18)
.L_18:
        /*0044*/ 	.word	0x00000000


	//----- nvinfo : EIATTR_CBANK_PARAM_SIZE
	.align		4
.L_19:
        /*0048*/ 	.byte	0x03, 0x19
        /*004a*/ 	.short	0x0010


	//----- nvinfo : EIATTR_PARAM_CBANK
	.align		4
        /*004c*/ 	.byte	0x04, 0x0a
        /*004e*/ 	.short	(.L_21 - .L_20)
	.align		4
.L_20:
        /*0050*/ 	.word	index@(.nv.constant0._Z13pi_seq_kernelxPd)
        /*0054*/ 	.short	0x0380
        /*0056*/ 	.short	0x0010


	//----- nvinfo : EIATTR_SW_WAR
	.align		4
.L_21:
        /*0058*/ 	.byte	0x04, 0x36
        /*005a*/ 	.short	(.L_23 - .L_22)
.L_22:
        /*005c*/ 	.word	0x00000008
.L_23:


//--------------------- .nv.callgraph             --------------------------
	.section	.nv.callgraph,"",@"SHT_CUDA_CALLGRAPH"
	.align	4
	.sectionentsize	8
	.align		4
        /*0000*/ 	.word	0x00000000
	.align		4
        /*0004*/ 	.word	0xffffffff
	.align		4
        /*0008*/ 	.word	0x00000000
	.align		4
        /*000c*/ 	.word	0xfffffffe
	.align		4
        /*0010*/ 	.word	0x00000000
	.align		4
        /*0014*/ 	.word	0xfffffffd
	.align		4
        /*0018*/ 	.word	0x00000000
	.align		4
        /*001c*/ 	.word	0xfffffffc


//--------------------- .text._Z13pi_seq_kernelxPd --------------------------
	.section	.text._Z13pi_seq_kernelxPd,"ax",@progbits
	.align	128
        .global         _Z13pi_seq_kernelxPd
        .type           _Z13pi_seq_kernelxPd,@function
        .size           _Z13pi_seq_kernelxPd,(.L_x_20 - _Z13pi_seq_kernelxPd)
        .other          _Z13pi_seq_kernelxPd,@"STO_CUDA_ENTRY STV_DEFAULT"
_Z13pi_seq_kernelxPd:
.text._Z13pi_seq_kernelxPd:
[----:B------:R-:W-:Y:S01]  /*0000*/  LDC R1, c[0x0][0x37c] ;  /* 0x0000df00ff017b82 */ /* 0x000fe20000000800 */
[----:B------:R-:W0:Y:S02]  /*0010*/  LDCU.64 UR4, c[0x0][0x380] ;  /* 0x00007000ff0477ac */ /* 0x000e240008000a00 */
[----:B0-----:R-:W0:Y:S08]  /*0020*/  I2F.F64.S64 R2, UR4 ;  /* 0x0000000400027d12 */ /* 0x001e300008301c00 */
[----:B0-----:R-:W0:Y:S01]  /*0030*/  MUFU.RCP64H R5, R3 ;  /* 0x0000000300057308 */ /* 0x001e220000001800 */
[----:B------:R-:W-:-:S05]  /*0040*/  VIADD R4, R3, 0x300402 ;  /* 0x0030040203047836 */ /* 0x000fca0000000000 */
[----:B------:R-:W-:Y:S01]  /*0050*/  FSETP.GEU.AND P0, PT, |R4|, 5.8789094863358348022e-39, PT ;  /* 0x004004020400780b */ /* 0x000fe20003f0e200 */
[----:B0-----:R-:W-:-:S08]  /*0060*/  DFMA R6, -R2, R4, 1 ;  /* 0x3ff000000206742b */ /* 0x001fd00000000104 */
[----:B------:R-:W-:-:S08]  /*0070*/  DFMA R6, R6, R6, R6 ;  /* 0x000000060606722b */ /* 0x000fd00000000006 */
[----:B------:R-:W-:-:S08]  /*0080*/  DFMA R6, R4, R6, R4 ;  /* 0x000000060406722b */ /* 0x000fd00000000004 */
[----:B------:R-:W-:-:S08]  /*0090*/  DFMA R8, -R2, R6, 1 ;  /* 0x3ff000000208742b */ /* 0x000fd00000000106 */
[----:B------:R-:W-:Y:S01]  /*00a0*/  DFMA R6, R6, R8, R6 ;  /* 0x000000080606722b */ /* 0x000fe20000000006 */
[----:B------:R-:W-:Y:S10]  /*00b0*/  @P0 BRA `(.L_x_0) ;  /* 0x0000000000100947 */ /* 0x000ff40003800000 */
[----:B------:R-:W-:-:S05]  /*00c0*/  LOP3.LUT R0, R3, 0x7fffffff, RZ, 0xc0, !PT ;  /* 0x7fffffff03007812 */ /* 0x000fca00078ec0ff */
[----:B------:R-:W-:Y:S01]  /*00d0*/  VIADD R6, R0, 0xfff00000 ;  /* 0xfff0000000067836 */ /* 0x000fe20000000000 */
[----:B------:R-:W-:-:S07]  /*00e0*/  MOV R0, 0x100 ;  /* 0x0000010000007802 */ /* 0x000fce0000000f00 */
[----:B------:R-:W-:Y:S05]  /*00f0*/  CALL.REL.NOINC `($__internal_0_$__cuda_sm20_dblrcp_rn_slowpath_v3) ;  /* 0x0000000800787944 */ /* 0x000fea0003c00000 */
.L_x_0:
[----:B------:R-:W0:Y:S01]  /*0100*/  LDCU.64 UR6, c[0x0][0x380] ;  /* 0x00007000ff0677ac */ /* 0x000e220008000a00 */
[----:B------:R-:W-:Y:S01]  /*0110*/  CS2R R22, SRZ ;  /* 0x0000000000167805 */ /* 0x000fe2000001ff00 */
[----:B------:R-:W1:Y:S01]  /*0120*/  LDCU.64 UR10, c[0x0][0x358] ;  /* 0x00006b00ff0a77ac */ /* 0x000e620008000a00 */
[----:B0-----:R-:W-:-:S04]  /*0130*/  UISETP.GE.U32.AND UP0, UPT, UR6, 0x1, UPT ;  /* 0x000000010600788c */ /* 0x001fc8000bf06070 */
[----:B------:R-:W-:-:S09]  /*0140*/  UISETP.GE.AND.EX UP0, UPT, UR7, URZ, UPT, UP0 ;  /* 0x000000ff0700728c */ /* 0x000fd2000bf06300 */
[----:B-1----:R-:W-:Y:S05]  /*0150*/  BRA.U !UP0, `(.L_x_1) ;  /* 0x0000000908507547 */ /* 0x002fea000b800000 */
[----:B------:R-:W-:Y:S01]  /*0160*/  UISETP.GE.U32.AND UP0, UPT, UR6, 0x4, UPT ;  /* 0x000000040600788c */ /* 0x000fe2000bf06070 */
[----:B------:R-:W-:Y:S01]  /*0170*/  CS2R R22, SRZ ;  /* 0x0000000000167805 */ /* 0x000fe2000001ff00 */
[----:B------:R-:W-:Y:S02]  /*0180*/  ULOP3.LUT UR13, UR6, 0x3, URZ, 0xc0, !UPT ;  /* 0x00000003060d7892 */ /* 0x000fe4000f8ec0ff */
[----:B------:R-:W-:Y:S01]  /*0190*/  UISETP.GE.U32.AND.EX UP0, UPT, UR7, URZ, UPT, UP0 ;  /* 0x000000ff0700728c */ /* 0x000fe2000bf06100 */
[----:B------:R-:W-:Y:S01]  /*01a0*/  UMOV UR5, URZ ;  /* 0x000000ff00057c82 */ /* 0x000fe20008000000 */
[----:B------:R-:W-:Y:S01]  /*01b0*/  UMOV UR8, URZ ;  /* 0x000000ff00087c82 */ /* 0x000fe20008000000 */
[----:B------:R-:W-:Y:S01]  /*01c0*/  UMOV UR9, URZ ;  /* 0x000000ff00097c82 */ /* 0x000fe20008000000 */
[----:B------:R-:W-:Y:S01]  /*01d0*/  UMOV UR4, URZ ;  /* 0x000000ff00047c82 */ /* 0x000fe20008000000 */
[----:B------:R-:W-:-:S04]  /*01e0*/  UMOV UR12, 0x40100000 ;  /* 0x40100000000c7882 */ /* 0x000fc80000000000 */
[----:B------:R-:W-:Y:S05]  /*01f0*/  BRA.U !UP0, `(.L_x_2) ;  /* 0x0000000508a87547 */ /* 0x000fea000b800000 */
[----:B------:R-:W-:Y:S01]  /*0200*/  CS2R R22, SRZ ;  /* 0x0000000000167805 */ /* 0x000fe2000001ff00 */
[----:B------:R-:W-:Y:S02]  /*0210*/  ULOP3.LUT UR8, UR6, 0xfffffffc, URZ, 0xc0, !UPT ;  /* 0xfffffffc06087892 */ /* 0x000fe4000f8ec0ff */
[----:B------:R-:W-:Y:S01]  /*0220*/  ULOP3.LUT UR9, UR7, 0x7fffffff, URZ, 0xc0, !UPT ;  /* 0x7fffffff07097892 */ /* 0x000fe2000f8ec0ff */
[----:B------:R-:W-:Y:S02]  /*0230*/  UMOV UR6, URZ ;  /* 0x000000ff00067c82 */ /* 0x000fe40008000000 */
[----:B------:R-:W-:-:S09]  /*0240*/  UMOV UR7, URZ ;  /* 0x000000ff00077c82 */ /* 0x000fd20008000000 */
.L_x_7:
[----:B------:R-:W0:Y:S02]  /*0250*/  I2F.F64.U64 R2, UR6 ;  /* 0x0000000600027d12 */ /* 0x000e240008301800 */
[----:B0-----:R-:W-:-:S08]  /*0260*/  DADD R2, R2, 0.5 ;  /* 0x3fe0000002027429 */ /* 0x001fd00000000000 */
[----:B------:R-:W-:-:S08]  /*0270*/  DMUL R2, R2, R6 ;  /* 0x0000000602027228 */ /* 0x000fd00000000000 */
[----:B------:R-:W-:Y:S01]  /*0280*/  DFMA R10, R2, R2, 1 ;  /* 0x3ff00000020a742b */ /* 0x000fe20000000002 */
[----:B------:R-:W-:-:S05]  /*0290*/  IMAD.MOV.U32 R2, RZ, RZ, 0x1 ;  /* 0x00000001ff027424 */ /* 0x000fca00078e00ff */
[----:B------:R-:W0:Y:S02]  /*02a0*/  MUFU.RCP64H R3, R11 ;  /* 0x0000000b00037308 */ /* 0x000e240000001800 */
[----:B0-----:R-:W-:-:S08]  /*02b0*/  DFMA R4, -R10, R2, 1 ;  /* 0x3ff000000a04742b */ /* 0x001fd00000000102 */
[----:B------:R-:W-:-:S08]  /*02c0*/  DFMA R4, R4, R4, R4 ;  /* 0x000000040404722b */ /* 0x000fd00000000004 */
[----:B------:R-:W-:-:S08]  /*02d0*/  DFMA R4, R2, R4, R2 ;  /* 0x000000040204722b */ /* 0x000fd00000000002 */
[----:B------:R-:W-:-:S08]  /*02e0*/  DFMA R2, -R10, R4, 1 ;  /* 0x3ff000000a02742b */ /* 0x000fd00000000104 */
[----:B------:R-:W-:-:S08]  /*02f0*/  DFMA R2, R4, R2, R4 ;  /* 0x000000020402722b */ /* 0x000fd00000000004 */
[----:B------:R-:W-:-:S08]  /*0300*/  DMUL R4, R2, 4 ;  /* 0x4010000002047828 */ /* 0x000fd00000000000 */
[----:B------:R-:W-:-:S08]  /*0310*/  DFMA R8, -R10, R4, 4 ;  /* 0x401000000a08742b */ /* 0x000fd00000000104 */
[----:B------:R-:W-:-:S10]  /*0320*/  DFMA R2, R2, R8, R4 ;  /* 0x000000080202722b */ /* 0x000fd40000000004 */
[----:B------:R-:W-:-:S05]  /*0330*/  FFMA R0, RZ, R11, R3 ;  /* 0x0000000bff007223 */ /* 0x000fca0000000003 */
[----:B------:R-:W-:-:S13]  /*0340*/  FSETP.GT.AND P0, PT, |R0|, 1.469367938527859385e-39, PT ;  /* 0x001000000000780b */ /* 0x000fda0003f04200 */
[----:B------:R-:W-:Y:S05]  /*0350*/  @P0 BRA `(.L_x_3) ;  /* 0x0000000000100947 */ /* 0x000fea0003800000 */
[----:B------:R-:W-:-:S07]  /*0360*/  MOV R0, 0x380 ;  /* 0x0000038000007802 */ /* 0x000fce0000000f00 */
[----:B------:R-:W-:Y:S05]  /*0370*/  CALL.REL.NOINC `($__internal_1_$__cuda_sm20_div_rn_f64_full) ;  /* 0x0000000800787944 */ /* 0x000fea0003c00000 */
[----:B------:R-:W-:Y:S02]  /*0380*/  IMAD.MOV.U32 R2, RZ, RZ, R4 ;  /* 0x000000ffff027224 */ /* 0x000fe400078e0004 */
[----:B------:R-:W-:-:S07]  /*0390*/  IMAD.MOV.U32 R3, RZ, RZ, R5 ;  /* 0x000000ffff037224 */ /* 0x000fce00078e0005 */
.L_x_3:
[----:B------:R-:W-:Y:S01]  /*03a0*/  UIADD3 UR14, UP0, UPT, UR6, 0x1, URZ ;  /* 0x00000001060e7890 */ /* 0x000fe2000ff1e0ff */
[----:B------:R-:W-:-:S03]  /*03b0*/  DADD R22, R2, R22 ;  /* 0x0000000002167229 */ /* 0x000fc60000000016 */
[----:B------:R-:W-:-:S09]  /*03c0*/  UIADD3.X UR15, UPT, UPT, URZ, UR7, URZ, UP0, !UPT ;  /* 0x00000007ff0f7290 */ /* 0x000fd200087fe4ff */
        /* <DEDUP_REMOVED lines=17> */
[----:B------:R-:W-:Y:S01]  /*04e0*/  IMAD.MOV.U32 R10, RZ, RZ, R8 ;  /* 0x000000ffff0a7224 */ /* 0x000fe200078e0008 */
[----:B------:R-:W-:Y:S01]  /*04f0*/  MOV R0, 0x520 ;  /* 0x0000052000007802 */ /* 0x000fe20000000f00 */
[----:B------:R-:W-:-:S07]  /*0500*/  IMAD.MOV.U32 R11, RZ, RZ, R9 ;  /* 0x000000ffff0b7224 */ /* 0x000fce00078e0009 */
[----:B------:R-:W-:Y:S05]  /*0510*/  CALL.REL.NOINC `($__internal_1_$__cuda_sm20_div_rn_f64_full) ;  /* 0x0000000800107944 */ /* 0x000fea0003c00000 */
.L_x_4:
        /* <DEDUP_REMOVED lines=24> */
[----:B------:R-:W-:Y:S02]  /*06a0*/  IMAD.MOV.U32 R2, RZ, RZ, R4 ;  /* 0x000000ffff027224 */ /* 0x000fe400078e0004 */
[----:B------:R-:W-:-:S07]  /*06b0*/  IMAD.MOV.U32 R3, RZ, RZ, R5 ;  /* 0x000000ffff037224 */ /* 0x000fce00078e0005 */
.L_x_5:
        /* <DEDUP_REMOVED lines=24> */
.L_x_6:
[----:B------:R-:W-:Y:S01]  /*0840*/  UIADD3 UR6, UP0, UPT, UR6, 0x4, URZ ;  /* 0x0000000406067890 */ /* 0x000fe2000ff1e0ff */
[----:B------:R-:W-:-:S03]  /*0850*/  DADD R22, R22, R4 ;  /* 0x0000000016167229 */ /* 0x000fc60000000004 */
[----:B------:R-:W-:Y:S02]  /*0860*/  UIADD3.X UR7, UPT, UPT, URZ, UR7, URZ, UP0, !UPT ;  /* 0x00000007ff077290 */ /* 0x000fe400087fe4ff */
[----:B------:R-:W-:-:S04]  /*0870*/  UISETP.NE.U32.AND UP0, UPT, UR6, UR8, UPT ;  /* 0x000000080600728c */ /* 0x000fc8000bf05070 */
[----:B------:R-:W-:-:S09]  /*0880*/  UISETP.NE.AND.EX UP0, UPT, UR7, UR9, UPT, UP0 ;  /* 0x000000090700728c */ /* 0x000fd2000bf05300 */
[----:B------:R-:W-:Y:S05]  /*0890*/  BRA.U UP0, `(.L_x_7) ;  /* 0xfffffff9006c7547 */ /* 0x000fea000b83ffff */
.L_x_2:
[----:B------:R-:W-:-:S04]  /*08a0*/  UISETP.NE.U32.AND UP0, UPT, UR13, URZ, UPT ;  /* 0x000000ff0d00728c */ /* 0x000fc8000bf05070 */
[----:B------:R-:W-:-:S09]  /*08b0*/  UISETP.NE.AND.EX UP0, UPT, UR5, URZ, UPT, UP0 ;  /* 0x000000ff0500728c */ /* 0x000fd2000bf05300 */
[----:B------:R-:W-:Y:S05]  /*08c0*/  BRA.U !UP0, `(.L_x_1) ;  /* 0x0000000108747547 */ /* 0x000fea000b800000 */
.L_x_9:
[----:B------:R-:W0:Y:S01]  /*08d0*/  I2F.F64.U64 R2, UR8 ;  /* 0x0000000800027d12 */ /* 0x000e220008301800 */
[----:B------:R-:W-:-:S04]  /*08e0*/  UIADD3 UR13, UP0, UPT, UR13, -0x1, URZ ;  /* 0xffffffff0d0d7890 */ /* 0x000fc8000ff1e0ff */
[----:B------:R-:W-:Y:S02]  /*08f0*/  UIADD3.X UR5, UPT, UPT, UR5, -0x1, URZ, UP0, !UPT ;  /* 0xffffffff05057890 */ /* 0x000fe400087fe4ff */
[----:B------:R-:W-:-:S04]  /*0900*/  UISETP.NE.U32.AND UP0, UPT, UR13, URZ, UPT ;  /* 0x000000ff0d00728c */ /* 0x000fc8000bf05070 */
[----:B------:R-:W-:Y:S01]  /*0910*/  UISETP.NE.AND.EX UP0, UPT, UR5, URZ, UPT, UP0 ;  /* 0x000000ff0500728c */ /* 0x000fe2000bf05300 */
        /* <DEDUP_REMOVED lines=20> */
.L_x_8:
[----:B------:R-:W-:Y:S01]  /*0a60*/  DADD R22, R2, R22 ;  /* 0x0000000002167229 */ /* 0x000fe20000000016 */
[----:B------:R-:W-:-:S04]  /*0a70*/  UIADD3 UR8, UP1, UPT, UR8, 0x1, URZ ;  /* 0x0000000108087890 */ /* 0x000fc8000ff3e0ff */
[----:B------:R-:W-:Y:S01]  /*0a80*/  UIADD3.X UR9, UPT, UPT, URZ, UR9, URZ, UP1, !UPT ;  /* 0x00000009ff097290 */ /* 0x000fe20008ffe4ff */
[----:B------:R-:W-:Y:S11]  /*0a90*/  BRA.U UP0, `(.L_x_9) ;  /* 0xfffffffd008c7547 */ /* 0x000ff6000b83ffff */
.L_x_1:
[----:B------:R-:W0:Y:S01]  /*0aa0*/  LDC.64 R2, c[0x0][0x388] ;  /* 0x0000e200ff027b82 */ /* 0x000e220000000a00 */
[----:B------:R-:W-:-:S07]  /*0ab0*/  DMUL R6, R6, R22 ;  /* 0x0000001606067228 */ /* 0x000fce0000000000 */
[----:B0-----:R-:W-:Y:S01]  /*0ac0*/  STG.E.64 desc[UR10][R2.64], R6 ;  /* 0x0000000602007986 */ /* 0x001fe2000c101b0a */
[----:B------:R-:W-:Y:S05]  /*0ad0*/  EXIT ;  /* 0x000000000000794d */ /* 0x000fea0003800000 */
        .weak           $__internal_0_$__cuda_sm20_dblrcp_rn_slowpath_v3
        .type           $__internal_0_$__cuda_sm20_dblrcp_rn_slowpath_v3,@function
        .size           $__internal_0_$__cuda_sm20_dblrcp_rn_slowpath_v3,($__internal_1_$__cuda_sm20_div_rn_f64_full - $__internal_0_$__cuda_sm20_dblrcp_rn_slowpath_v3)
$__internal_0_$__cuda_sm20_dblrcp_rn_slowpath_v3:
[----:B------:R-:W-:-:S14]  /*0ae0*/  DSETP.GTU.AND P0, PT, |R2|, +INF , PT ;  /* 0x7ff000000200742a */ /* 0x000fdc0003f0c200 */
[----:B------:R-:W-:Y:S05]  /*0af0*/  @P0 BRA `(.L_x_10) ;  /* 0x00000000007c0947 */ /* 0x000fea0003800000 */
[----:B------:R-:W-:-:S05]  /*0b00*/  LOP3.LUT R7, R3, 0x7fffffff, RZ, 0xc0, !PT ;  /* 0x7fffffff03077812 */ /* 0x000fca00078ec0ff */
[----:B------:R-:W-:-:S05]  /*0b10*/  VIADD R4, R7, 0xffffffff ;  /* 0xffffffff07047836 */ /* 0x000fca0000000000 */
[----:B------:R-:W-:-:S13]  /*0b20*/  ISETP.GE.U32.AND P0, PT, R4, 0x7fefffff, PT ;  /* 0x7fefffff0400780c */ /* 0x000fda0003f06070 */
[----:B------:R-:W-:Y:S01]  /*0b30*/  @P0 LOP3.LUT R5, R3, 0x7ff00000, RZ, 0x3c, !PT ;  /* 0x7ff0000003050812 */ /* 0x000fe200078e3cff */
[----:B------:R-:W-:Y:S01]  /*0b40*/  @P0 IMAD.MOV.U32 R4, RZ, RZ, RZ ;  /* 0x000000ffff040224 */ /* 0x000fe200078e00ff */
[----:B------:R-:W-:Y:S06]  /*0b50*/  @P0 BRA `(.L_x_11) ;  /* 0x00000000006c0947 */ /* 0x000fec0003800000 */
[----:B------:R-:W-:-:S13]  /*0b60*/  ISETP.GE.U32.AND P0, PT, R7, 0x1000001, PT ;  /* 0x010000010700780c */ /* 0x000fda0003f06070 */
[----:B------:R-:W-:Y:S05]  /*0b70*/  @!P0 BRA `(.L_x_12) ;  /* 0x0000000000348947 */ /* 0x000fea0003800000 */
[----:B------:R-:W-:Y:S02]  /*0b80*/  VIADD R5, R3, 0xc0200000 ;  /* 0xc020000003057836 */ /* 0x000fe40000000000 */
[----:B------:R-:W-:Y:S02]  /*0b90*/  IMAD.MOV.U32 R4, RZ, RZ, R2 ;  /* 0x000000ffff047224 */ /* 0x000fe400078e0002 */
[----:B------:R-:W0:Y:S04]  /*0ba0*/  MUFU.RCP64H R7, R5 ;  /* 0x0000000500077308 */ /* 0x000e280000001800 */
[----:B0-----:R-:W-:-:S08]  /*0bb0*/  DFMA R8, -R4, R6, 1 ;  /* 0x3ff000000408742b */ /* 0x001fd00000000106 */
[----:B------:R-:W-:-:S08]  /*0bc0*/  DFMA R8, R8, R8, R8 ;  /* 0x000000080808722b */ /* 0x000fd00000000008 */
[----:B------:R-:W-:-:S08]  /*0bd0*/  DFMA R8, R6, R8, R6 ;  /* 0x000000080608722b */ /* 0x000fd00000000006 */
[----:B------:R-:W-:-:S08]  /*0be0*/  DFMA R6, -R4, R8, 1 ;  /* 0x3ff000000406742b */ /* 0x000fd00000000108 */
[----:B------:R-:W-:-:S08]  /*0bf0*/  DFMA R6, R8, R6, R8 ;  /* 0x000000060806722b */ /* 0x000fd00000000008 */
[----:B------:R-:W-:-:S08]  /*0c00*/  DMUL R6, R6, 2.2250738585072013831e-308 ;  /* 0x0010000006067828 */ /* 0x000fd00000000000 */
[----:B------:R-:W-:-:S08]  /*0c10*/  DFMA R2, -R2, R6, 1 ;  /* 0x3ff000000202742b */ /* 0x000fd00000000106 */
[----:B------:R-:W-:-:S08]  /*0c20*/  DFMA R2, R2, R2, R2 ;  /* 0x000000020202722b */ /* 0x000fd00000000002 */
[----:B------:R-:W-:Y:S01]  /*0c30*/  DFMA R4, R6, R2, R6 ;  /* 0x000000020604722b */ /* 0x000fe20000000006 */
[----:B------:R-:W-:Y:S10]  /*0c40*/  BRA `(.L_x_11) ;  /* 0x0000000000307947 */ /* 0x000ff40003800000 */
.L_x_12:
[----:B------:R-:W-:Y:S01]  /*0c50*/  DMUL R2, R2, 8.11296384146066816958e+31 ;  /* 0x4690000002027828 */ /* 0x000fe20000000000 */
[----:B------:R-:W-:-:S05]  /*0c60*/  IMAD.MOV.U32 R4, RZ, RZ, R6 ;  /* 0x000000ffff047224 */ /* 0x000fca00078e0006 */
[----:B------:R-:W0:Y:S02]  /*0c70*/  MUFU.RCP64H R5, R3 ;  /* 0x0000000300057308 */ /* 0x000e240000001800 */
[----:B0-----:R-:W-:-:S08]  /*0c80*/  DFMA R6, -R2, R4, 1 ;  /* 0x3ff000000206742b */ /* 0x001fd00000000104 */
[----:B------:R-:W-:-:S08]  /*0c90*/  DFMA R6, R6, R6, R6 ;  /* 0x000000060606722b */ /* 0x000fd00000000006 */
[----:B------:R-:W-:-:S08]  /*0ca0*/  DFMA R6, R4, R6, R4 ;  /* 0x000000060406722b */ /* 0x000fd00000000004 */
[----:B------:R-:W-:-:S08]  /*0cb0*/  DFMA R4, -R2, R6, 1 ;  /* 0x3ff000000204742b */ /* 0x000fd00000000106 */
[----:B------:R-:W-:-:S08]  /*0cc0*/  DFMA R4, R6, R4, R6 ;  /* 0x000000040604722b */ /* 0x000fd00000000006 */
[----:B------:R-:W-:Y:S01]  /*0cd0*/  DMUL R4, R4, 8.11296384146066816958e+31 ;  /* 0x4690000004047828 */ /* 0x000fe20000000000 */
[----:B------:R-:W-:Y:S10]  /*0ce0*/  BRA `(.L_x_11) ;  /* 0x0000000000087947 */ /* 0x000ff40003800000 */
.L_x_10:
[----:B------:R-:W-:Y:S01]  /*0cf0*/  LOP3.LUT R5, R3, 0x80000, RZ, 0xfc, !PT ;  /* 0x0008000003057812 */ /* 0x000fe200078efcff */
[----:B------:R-:W-:-:S07]  /*0d00*/  IMAD.MOV.U32 R4, RZ, RZ, R2 ;  /* 0x000000ffff047224 */ /* 0x000fce00078e0002 */
.L_x_11:
[----:B------:R-:W-:Y:S01]  /*0d10*/  IMAD.MOV.U32 R2, RZ, RZ, R0 ;  /* 0x000000ffff027224 */ /* 0x000fe200078e0000 */
[----:B------:R-:W-:Y:S01]  /*0d20*/  MOV R3, 0x0 ;  /* 0x0000000000037802 */ /* 0x000fe20000000f00 */
[----:B------:R-:W-:Y:S02]  /*0d30*/  IMAD.MOV.U32 R6, RZ, RZ, R4 ;  /* 0x000000ffff067224 */ /* 0x000fe400078e0004 */
[----:B------:R-:W-:Y:S01]  /*0d40*/  IMAD.MOV.U32 R7, RZ, RZ, R5 ;  /* 0x000000ffff077224 */ /* 0x000fe200078e0005 */
[----:B------:R-:W-:Y:S06]  /*0d50*/  RET.REL.NODEC R2 `(_Z13pi_seq_kernelxPd) ;  /* 0xfffffff002a87950 */ /* 0x000fec0003c3ffff */
        .weak           $__internal_1_$__cuda_sm20_div_rn_f64_full
        .type           $__internal_1_$__cuda_sm20_div_rn_f64_full,@function
        .size           $__internal_1_$__cuda_sm20_div_rn_f64_full,(.L_x_20 - $__internal_1_$__cuda_sm20_div_rn_f64_full)
$__internal_1_$__cuda_sm20_div_rn_f64_full:
[C---:B------:R-:W-:Y:S01]  /*0d60*/  FSETP.GEU.AND P0, PT, |R11|.reuse, 1.469367938527859385e-39, PT ;  /* 0x001000000b00780b */ /* 0x040fe20003f0e200 */
[----:B------:R-:W-:Y:S01]  /*0d70*/  IMAD.MOV.U32 R18, RZ, RZ, 0x1 ;  /* 0x00000001ff127424 */ /* 0x000fe200078e00ff */
[C---:B------:R-:W-:Y:S01]  /*0d80*/  LOP3.LUT R8, R11.reuse, 0x800fffff, RZ, 0xc0, !PT ;  /* 0x800fffff0b087812 */ /* 0x040fe200078ec0ff */
[----:B------:R-:W-:Y:S01]  /*0d90*/  IMAD.U32 R13, RZ, RZ, UR12 ;  /* 0x0000000cff0d7e24 */ /* 0x000fe2000f8e00ff */
[----:B------:R-:W-:Y:S01]  /*0da0*/  LOP3.LUT R5, R11, 0x7ff00000, RZ, 0xc0, !PT ;  /* 0x7ff000000b057812 */ /* 0x000fe200078ec0ff */
[----:B------:R-:W-:Y:S01]  /*0db0*/  IMAD.U32 R12, RZ, RZ, UR4 ;  /* 0x00000004ff0c7e24 */ /* 0x000fe2000f8e00ff */
[----:B------:R-:W-:Y:S01]  /*0dc0*/  LOP3.LUT R9, R8, 0x3ff00000, RZ, 0xfc, !PT ;  /* 0x3ff0000008097812 */ /* 0x000fe200078efcff */
[----:B------:R-:W-:Y:S02]  /*0dd0*/  IMAD.MOV.U32 R8, RZ, RZ, R10 ;  /* 0x000000ffff087224 */ /* 0x000fe400078e000a */
[----:B------:R-:W-:-:S04]  /*0de0*/  IMAD.MOV.U32 R14, RZ, RZ, R12 ;  /* 0x000000ffff0e7224 */ /* 0x000fc800078e000c */
[----:B------:R-:W-:-:S06]  /*0df0*/  @!P0 DMUL R8, R10, 8.98846567431157953865e+307 ;  /* 0x7fe000000a088828 */ /* 0x000fcc0000000000 */
[----:B------:R-:W0:Y:S02]  /*0e00*/  MUFU.RCP64H R19, R9 ;  /* 0x0000000900137308 */ /* 0x000e240000001800 */
[----:B0-----:R-:W-:-:S08]  /*0e10*/  DFMA R2, R18, -R8, 1 ;  /* 0x3ff000001202742b */ /* 0x001fd00000000808 */
[----:B------:R-:W-:-:S08]  /*0e20*/  DFMA R2, R2, R2, R2 ;  /* 0x000000020202722b */ /* 0x000fd00000000002 */
[----:B------:R-:W-:Y:S01]  /*0e30*/  DFMA R18, R18, R2, R18 ;  /* 0x000000021212722b */ /* 0x000fe20000000012 */
[----:B------:R-:W-:Y:S01]  /*0e40*/  LOP3.LUT R2, R13, 0x7ff00000, RZ, 0xc0, !PT ;  /* 0x7ff000000d027812 */ /* 0x000fe200078ec0ff */
[----:B------:R-:W-:-:S03]  /*0e50*/  IMAD.MOV.U32 R3, RZ, RZ, 0x1ca00000 ;  /* 0x1ca00000ff037424 */ /* 0x000fc600078e00ff */
[----:B------:R-:W-:Y:S01]  /*0e60*/  ISETP.GE.U32.AND P1, PT, R2, R5, PT ;  /* 0x000000050200720c */ /* 0x000fe20003f26070 */
[----:B------:R-:W-:Y:S02]  /*0e70*/  IMAD.MOV.U32 R4, RZ, RZ, R2 ;  /* 0x000000ffff047224 */ /* 0x000fe400078e0002 */
[----:B------:R-:W-:Y:S01]  /*0e80*/  DFMA R16, R18, -R8, 1 ;  /* 0x3ff000001210742b */ /* 0x000fe20000000808 */
[----:B------:R-:W-:Y:S02]  /*0e90*/  SEL R15, R3, 0x63400000, !P1 ;  /* 0x63400000030f7807 */ /* 0x000fe40004800000 */
[----:B------:R-:W-:Y:S02]  /*0ea0*/  FSETP.GEU.AND P1, PT, |R13|, 1.469367938527859385e-39, PT ;  /* 0x001000000d00780b */ /* 0x000fe40003f2e200 */
[----:B------:R-:W-:-:S03]  /*0eb0*/  LOP3.LUT R15, R15, 0x800fffff, R13, 0xf8, !PT ;  /* 0x800fffff0f0f7812 */ /* 0x000fc600078ef80d */
[----:B------:R-:W-:-:S08]  /*0ec0*/  DFMA R16, R18, R16, R18 ;  /* 0x000000101210722b */ /* 0x000fd00000000012 */
[----:B------:R-:W-:Y:S05]  /*0ed0*/  @P1 BRA `(.L_x_13) ;  /* 0x0000000000201947 */ /* 0x000fea0003800000 */
[----:B------:R-:W-:Y:S01]  /*0ee0*/  LOP3.LUT R19, R11, 0x7ff00000, RZ, 0xc0, !PT ;  /* 0x7ff000000b137812 */ /* 0x000fe200078ec0ff */
[----:B------:R-:W-:-:S03]  /*0ef0*/  IMAD.MOV.U32 R18, RZ, RZ, RZ ;  /* 0x000000ffff127224 */ /* 0x000fc600078e00ff */
[----:B------:R-:W-:-:S04]  /*0f00*/  ISETP.GE.U32.AND P1, PT, R2, R19, PT ;  /* 0x000000130200720c */ /* 0x000fc80003f26070 */
[----:B------:R-:W-:-:S04]  /*0f10*/  SEL R19, R3, 0x63400000, !P1 ;  /* 0x6340000003137807 */ /* 0x000fc80004800000 */
[----:B------:R-:W-:-:S04]  /*0f20*/  LOP3.LUT R19, R19, 0x80000000, R13, 0xf8, !PT ;  /* 0x8000000013137812 */ /* 0x000fc800078ef80d */
[----:B------:R-:W-:-:S06]  /*0f30*/  LOP3.LUT R19, R19, 0x100000, RZ, 0xfc, !PT ;  /* 0x0010000013137812 */ /* 0x000fcc00078efcff */
[----:B------:R-:W-:-:S10]  /*0f40*/  DFMA R14, R14, 2, -R18 ;  /* 0x400000000e0e782b */ /* 0x000fd40000000812 */
[----:B------:R-:W-:-:S07]  /*0f50*/  LOP3.LUT R4, R15, 0x7ff00000, RZ, 0xc0, !PT ;  /* 0x7ff000000f047812 */ /* 0x000fce00078ec0ff */
.L_x_13:
[----:B------:R-:W-:Y:S01]  /*0f60*/  @!P0 LOP3.LUT R5, R9, 0x7ff00000, RZ, 0xc0, !PT ;  /* 0x7ff0000009058812 */ /* 0x000fe200078ec0ff */
[----:B------:R-:W-:Y:S01]  /*0f70*/  VIADD R24, R4, 0xffffffff ;  /* 0xffffffff04187836 */ /* 0x000fe20000000000 */
[----:B------:R-:W-:-:S03]  /*0f80*/  DMUL R18, R16, R14 ;  /* 0x0000000e10127228 */ /* 0x000fc60000000000 */
[----:B------:R-:W-:Y:S01]  /*0f90*/  VIADD R25, R5, 0xffffffff ;  /* 0xffffffff05197836 */ /* 0x000fe20000000000 */
[----:B------:R-:W-:-:S04]  /*0fa0*/  ISETP.GT.U32.AND P0, PT, R24, 0x7feffffe, PT ;  /* 0x7feffffe1800780c */ /* 0x000fc80003f04070 */
[----:B------:R-:W-:Y:S01]  /*0fb0*/  ISETP.GT.U32.OR P0, PT, R25, 0x7feffffe, P0 ;  /* 0x7feffffe1900780c */ /* 0x000fe20000704470 */
[----:B------:R-:W-:-:S08]  /*0fc0*/  DFMA R20, R18, -R8, R14 ;  /* 0x800000081214722b */ /* 0x000fd0000000000e */
[----:B------:R-:W-:-:S04]  /*0fd0*/  DFMA R20, R16, R20, R18 ;  /* 0x000000141014722b */ /* 0x000fc80000000012 */
[----:B------:R-:W-:Y:S07]  /*0fe0*/  @P0 BRA `(.L_x_14) ;  /* 0x00000000006c0947 */ /* 0x000fee0003800000 */
[----:B------:R-:W-:-:S04]  /*0ff0*/  LOP3.LUT R5, R11, 0x7ff00000, RZ, 0xc0, !PT ;  /* 0x7ff000000b057812 */ /* 0x000fc800078ec0ff */
[CC--:B------:R-:W-:Y:S02]  /*1000*/  VIADDMNMX R4, R2.reuse, -R5.reuse, 0xb9600000, !PT ;  /* 0xb960000002047446 */ /* 0x0c0fe40007800905 */
[----:B------:R-:W-:Y:S02]  /*1010*/  ISETP.GE.U32.AND P0, PT, R2, R5, PT ;  /* 0x000000050200720c */ /* 0x000fe40003f06070 */
[----:B------:R-:W-:Y:S02]  /*1020*/  VIMNMX R4, PT, PT, R4, 0x46a00000, PT ;  /* 0x46a0000004047848 */ /* 0x000fe40003fe0100 */
[----:B------:R-:W-:-:S05]  /*1030*/  SEL R3, R3, 0x63400000, !P0 ;  /* 0x6340000003037807 */ /* 0x000fca0004000000 */
[----:B------:R-:W-:Y:S02]  /*1040*/  IMAD.IADD R12, R4, 0x1, -R3 ;  /* 0x00000001040c7824 */ /* 0x000fe400078e0a03 */
[----:B------:R-:W-:Y:S02]  /*1050*/  IMAD.MOV.U32 R4, RZ, RZ, RZ ;  /* 0x000000ffff047224 */ /* 0x000fe400078e00ff */
[----:B------:R-:W-:-:S06]  /*1060*/  VIADD R5, R12, 0x7fe00000 ;  /* 0x7fe000000c057836 */ /* 0x000fcc0000000000 */
[----:B------:R-:W-:-:S10]  /*1070*/  DMUL R2, R20, R4 ;  /* 0x0000000414027228 */ /* 0x000fd40000000000 */
[----:B------:R-:W-:-:S13]  /*1080*/  FSETP.GTU.AND P0, PT, |R3|, 1.469367938527859385e-39, PT ;  /* 0x001000000300780b */ /* 0x000fda0003f0c200 */
[----:B------:R-:W-:Y:S05]  /*1090*/  @P0 BRA `(.L_x_15) ;  /* 0x0000000000940947 */ /* 0x000fea0003800000 */
[----:B------:R-:W-:Y:S01]  /*10a0*/  DFMA R8, R20, -R8, R14 ;  /* 0x800000081408722b */ /* 0x000fe2000000000e */
[----:B------:R-:W-:-:S09]  /*10b0*/  IMAD.MOV.U32 R4, RZ, RZ, RZ ;  /* 0x000000ffff047224 */ /* 0x000fd200078e00ff */
[C---:B------:R-:W-:Y:S02]  /*10c0*/  FSETP.NEU.AND P0, PT, R9.reuse, RZ, PT ;  /* 0x000000ff0900720b */ /* 0x040fe40003f0d000 */
[----:B------:R-:W-:-:S04]  /*10d0*/  LOP3.LUT R11, R9, 0x80000000, R11, 0x48, !PT ;  /* 0x80000000090b7812 */ /* 0x000fc800078e480b */
[----:B------:R-:W-:-:S07]  /*10e0*/  LOP3.LUT R5, R11, R5, RZ, 0xfc, !PT ;  /* 0x000000050b057212 */ /* 0x000fce00078efcff */
[----:B------:R-:W-:Y:S05]  /*10f0*/  @!P0 BRA `(.L_x_15) ;  /* 0x00000000007c8947 */ /* 0x000fea0003800000 */
[----:B------:R-:W-:Y:S01]  /*1100*/  IADD3 R9, PT, PT, -R12, RZ, RZ ;  /* 0x000000ff0c097210 */ /* 0x000fe20007ffe1ff */
[----:B------:R-:W-:Y:S01]  /*1110*/  IMAD.MOV.U32 R8, RZ, RZ, RZ ;  /* 0x000000ffff087224 */ /* 0x000fe200078e00ff */
[----:B------:R-:W-:-:S05]  /*1120*/  DMUL.RP R4, R20, R4 ;  /* 0x0000000414047228 */ /* 0x000fca0000008000 */
[----:B------:R-:W-:-:S05]  /*1130*/  DFMA R8, R2, -R8, R20 ;  /* 0x800000080208722b */ /* 0x000fca0000000014 */
[----:B------:R-:W-:Y:S02]  /*1140*/  LOP3.LUT R11, R5, R11, RZ, 0x3c, !PT ;  /* 0x0000000b050b7212 */ /* 0x000fe400078e3cff */
[----:B------:R-:W-:-:S04]  /*1150*/  IADD3 R8, PT, PT, -R12, -0x43300000, RZ ;  /* 0xbcd000000c087810 */ /* 0x000fc80007ffe1ff */
[----:B------:R-:W-:-:S04]  /*1160*/  FSETP.NEU.AND P0, PT, |R9|, R8, PT ;  /* 0x000000080900720b */ /* 0x000fc80003f0d200 */
[----:B------:R-:W-:Y:S02]  /*1170*/  FSEL R2, R4, R2, !P0 ;  /* 0x0000000204027208 */ /* 0x000fe40004000000 */
[----:B------:R-:W-:Y:S01]  /*1180*/  FSEL R3, R11, R3, !P0 ;  /* 0x000000030b037208 */ /* 0x000fe20004000000 */
[----:B------:R-:W-:Y:S06]  /*1190*/  BRA `(.L_x_15) ;  /* 0x0000000000547947 */ /* 0x000fec0003800000 */
.L_x_14:
[----:B------:R-:W-:-:S14]  /*11a0*/  DSETP.NAN.AND P0, PT, R12, R12, PT ;  /* 0x0000000c0c00722a */ /* 0x000fdc0003f08000 */
[----:B------:R-:W-:Y:S05]  /*11b0*/  @P0 BRA `(.L_x_16) ;  /* 0x0000000000440947 */ /* 0x000fea0003800000 */
[----:B------:R-:W-:-:S14]  /*11c0*/  DSETP.NAN.AND P0, PT, R10, R10, PT ;  /* 0x0000000a0a00722a */ /* 0x000fdc0003f08000 */
[----:B------:R-:W-:Y:S05]  /*11d0*/  @P0 BRA `(.L_x_17) ;  /* 0x0000000000300947 */ /* 0x000fea0003800000 */
[----:B------:R-:W-:Y:S01]  /*11e0*/  ISETP.NE.AND P0, PT, R4, R5, PT ;  /* 0x000000050400720c */ /* 0x000fe20003f05270 */
[----:B------:R-:W-:Y:S02]  /*11f0*/  IMAD.MOV.U32 R2, RZ, RZ, 0x0 ;  /* 0x00000000ff027424 */ /* 0x000fe400078e00ff */
[----:B------:R-:W-:-:S10]  /*1200*/  IMAD.MOV.U32 R3, RZ, RZ, -0x80000 ;  /* 0xfff80000ff037424 */ /* 0x000fd400078e00ff */
[----:B------:R-:W-:Y:S05]  /*1210*/  @!P0 BRA `(.L_x_15) ;  /* 0x0000000000348947 */ /* 0x000fea0003800000 */
[----:B------:R-:W-:Y:S02]  /*1220*/  ISETP.NE.AND P0, PT, R4, 0x7ff00000, PT ;  /* 0x7ff000000400780c */ /* 0x000fe40003f05270 */
[----:B------:R-:W-:Y:S02]  /*1230*/  LOP3.LUT R3, R13, 0x80000000, R11, 0x48, !PT ;  /* 0x800000000d037812 */ /* 0x000fe400078e480b */
[----:B------:R-:W-:-:S13]  /*1240*/  ISETP.EQ.OR P0, PT, R5, RZ, !P0 ;  /* 0x000000ff0500720c */ /* 0x000fda0004702670 */
[----:B------:R-:W-:Y:S01]  /*1250*/  @P0 LOP3.LUT R4, R3, 0x7ff00000, RZ, 0xfc, !PT ;  /* 0x7ff0000003040812 */ /* 0x000fe200078efcff */
[----:B------:R-:W-:Y:S02]  /*1260*/  @!P0 IMAD.MOV.U32 R2, RZ, RZ, RZ ;  /* 0x000000ffff028224 */ /* 0x000fe400078e00ff */
[----:B------:R-:W-:Y:S02]  /*1270*/  @P0 IMAD.MOV.U32 R2, RZ, RZ, RZ ;  /* 0x000000ffff020224 */ /* 0x000fe400078e00ff */
[----:B------:R-:W-:Y:S01]  /*1280*/  @P0 IMAD.MOV.U32 R3, RZ, RZ, R4 ;  /* 0x000000ffff030224 */ /* 0x000fe200078e0004 */
[----:B------:R-:W-:Y:S06]  /*1290*/  BRA `(.L_x_15) ;  /* 0x0000000000147947 */ /* 0x000fec0003800000 */
.L_x_17:
[----:B------:R-:W-:Y:S01]  /*12a0*/  LOP3.LUT R3, R11, 0x80000, RZ, 0xfc, !PT ;  /* 0x000800000b037812 */ /* 0x000fe200078efcff */
[----:B------:R-:W-:Y:S01]  /*12b0*/  IMAD.MOV.U32 R2, RZ, RZ, R10 ;  /* 0x000000ffff027224 */ /* 0x000fe200078e000a */
[----:B------:R-:W-:Y:S06]  /*12c0*/  BRA `(.L_x_15) ;  /* 0x0000000000087947 */ /* 0x000fec0003800000 */
.L_x_16:
[----:B------:R-:W-:Y:S01]  /*12d0*/  LOP3.LUT R3, R13, 0x80000, RZ, 0xfc, !PT ;  /* 0x000800000d037812 */ /* 0x000fe200078efcff */
[----:B------:R-:W-:-:S07]  /*12e0*/  IMAD.MOV.U32 R2, RZ, RZ, R12 ;  /* 0x000000ffff027224 */ /* 0x000fce00078e000c */
.L_x_15:
[----:B------:R-:W-:Y:S02]  /*12f0*/  IMAD.MOV.U32 R4, RZ, RZ, R2 ;  /* 0x000000ffff047224 */ /* 0x000fe400078e0002 */
[----:B------:R-:W-:Y:S02]  /*1300*/  IMAD.MOV.U32 R5, RZ, RZ, R3 ;  /* 0x000000ffff057224 */ /* 0x000fe400078e0003 */
[----:B------:R-:W-:Y:S02]  /*1310*/  IMAD.MOV.U32 R2, RZ, RZ, R0 ;  /* 0x000000ffff027224 */ /* 0x000fe400078e0000 */
[----:B------:R-:W-:-:S04]  /*1320*/  IMAD.MOV.U32 R3, RZ, RZ, 0x0 ;  /* 0x00000000ff037424 */ /* 0x000fc800078e00ff */
[----:B------:R-:W-:Y:S05]  /*1330*/  RET.REL.NODEC R2 `(_Z13pi_seq_kernelxPd) ;  /* 0xffffffec02307950 */ /* 0x000fea0003c3ffff */
.L_x_18:
[----:B------:R-:W-:-:S00]  /*1340*/  BRA `(.L_x_18) ;  /* 0xfffffffc00fc7947 */ /* 0x000fc0000383ffff */
[----:B------:R-:W-:-:S00]  /*1350*/  NOP ;  /* 0x0000000000007918 */ /* 0x000fc00000000000 */
        /* <DEDUP_REMOVED lines=10> */
.L_x_20:


//--------------------- .nv.shared.reserved.0     --------------------------
	.section	.nv.shared.reserved.0,"aw",@nobits
	.weak		__nv_reservedSMEM_offset_0_alias
	.size		__nv_reservedSMEM_offset_0_alias, 0, 64
	.other		__nv_reservedSMEM_offset_0_alias,@"STO_CUDA_RESERVED_SHARED STV_DEFAULT"
__nv_reservedSMEM_offset_0_alias:
	.zero		0
	.zero		64


//--------------------- .nv.constant0._Z13pi_seq_kernelxPd --------------------------
	.section	.nv.constant0._Z13pi_seq_kernelxPd,"a",@progbits
	.sectionflags	@""
	.align	4
.nv.constant0._Z13pi_seq_kernelxPd:
	.zero		912


//--------------------- SYMBOLS --------------------------

	.type		.nv.reservedSmem.offset0,@object
	.size		.nv.reservedSmem.offset0,0x4
